//
// Generated by NVIDIA NVVM Compiler
//
// Compiler Build ID: CL-36424714
// Cuda compilation tools, release 13.0, V13.0.88
// Based on NVVM 20.0.0
//

.version 9.0
.target sm_100
.address_size 64

	// .globl	_Z6kernelPfi
.global .align 4 .b8 __cudart_i2opi_f[24] = {65, 144, 67, 60, 153, 149, 98, 219, 192, 221, 52, 245, 209, 87, 39, 252, 41, 21, 68, 78, 110, 131, 249, 162};

.visible .entry _Z6kernelPfi(
	.param .u64 .ptr .align 1 _Z6kernelPfi_param_0,
	.param .u32 _Z6kernelPfi_param_1
)
{
	.local .align 4 .b8 	__local_depot0[28];
	.reg .b64 	%SP;
	.reg .b64 	%SPL;
	.reg .pred 	%p<17>;
	.reg .b32 	%r<85>;
	.reg .b32 	%f<53>;
	.reg .b64 	%rd<43>;
	.reg .b64 	%fd<5>;

	mov.u64 	%SPL, __local_depot0;
	ld.param.u64 	%rd16, [_Z6kernelPfi_param_0];
	ld.param.u32 	%r29, [_Z6kernelPfi_param_1];
	add.u64 	%rd1, %SPL, 0;
	mov.u32 	%r30, %tid.x;
	mov.u32 	%r31, %ctaid.x;
	mov.u32 	%r32, %ntid.x;
	mad.lo.s32 	%r33, %r31, %r32, %r30;
	add.s32 	%r1, %r33, %r29;
	cvt.rn.f32.s32 	%f1, %r1;
	mul.f32 	%f11, %f1, 0f3F22F983;
	cvt.rni.s32.f32 	%r84, %f11;
	cvt.rn.f32.s32 	%f12, %r84;
	fma.rn.f32 	%f13, %f12, 0fBFC90FDA, %f1;
	fma.rn.f32 	%f14, %f12, 0fB3A22168, %f13;
	fma.rn.f32 	%f52, %f12, 0fA7C234C5, %f14;
	abs.f32 	%f3, %f1;
	setp.ltu.f32 	%p1, %f3, 0f47CE4780;
	mov.u32 	%r80, %r84;
	mov.f32 	%f51, %f52;
	@%p1 bra 	$L__BB0_8;
	setp.neu.f32 	%p2, %f3, 0f7F800000;
	@%p2 bra 	$L__BB0_3;
	mov.f32 	%f17, 0f00000000;
	mul.rn.f32 	%f51, %f1, %f17;
	mov.b32 	%r80, 0;
	bra.uni 	$L__BB0_8;
$L__BB0_3:
	mov.b32 	%r3, %f1;
	shl.b32 	%r35, %r3, 8;
	or.b32  	%r4, %r35, -2147483648;
	mov.b64 	%rd39, 0;
	mov.b32 	%r77, 0;
	mov.u64 	%rd37, __cudart_i2opi_f;
	mov.u64 	%rd38, %rd1;
$L__BB0_4:
	.pragma "nounroll";
	ld.global.nc.u32 	%r36, [%rd37];
	mad.wide.u32 	%rd20, %r36, %r4, %rd39;
	shr.u64 	%rd39, %rd20, 32;
	st.local.u32 	[%rd38], %rd20;
	add.s32 	%r77, %r77, 1;
	add.s64 	%rd38, %rd38, 4;
	add.s64 	%rd37, %rd37, 4;
	setp.ne.s32 	%p3, %r77, 6;
	@%p3 bra 	$L__BB0_4;
	shr.u32 	%r37, %r3, 23;
	st.local.u32 	[%rd1+24], %rd39;
	and.b32  	%r7, %r37, 31;
	and.b32  	%r38, %r37, 224;
	add.s32 	%r39, %r38, -128;
	shr.u32 	%r40, %r39, 5;
	mul.wide.u32 	%rd21, %r40, 4;
	sub.s64 	%rd8, %rd1, %rd21;
	ld.local.u32 	%r78, [%rd8+24];
	ld.local.u32 	%r79, [%rd8+20];
	setp.eq.s32 	%p4, %r7, 0;
	@%p4 bra 	$L__BB0_7;
	shf.l.wrap.b32 	%r78, %r79, %r78, %r7;
	ld.local.u32 	%r41, [%rd8+16];
	shf.l.wrap.b32 	%r79, %r41, %r79, %r7;
$L__BB0_7:
	shr.u32 	%r42, %r78, 30;
	shf.l.wrap.b32 	%r43, %r79, %r78, 2;
	shl.b32 	%r44, %r79, 2;
	shr.u32 	%r45, %r43, 31;
	add.s32 	%r46, %r45, %r42;
	neg.s32 	%r47, %r46;
	setp.lt.s32 	%p5, %r1, 0;
	selp.b32 	%r80, %r47, %r46, %p5;
	xor.b32  	%r48, %r43, %r3;
	shr.s32 	%r49, %r43, 31;
	xor.b32  	%r50, %r49, %r43;
	xor.b32  	%r51, %r49, %r44;
	cvt.u64.u32 	%rd22, %r50;
	shl.b64 	%rd23, %rd22, 32;
	cvt.u64.u32 	%rd24, %r51;
	or.b64  	%rd25, %rd23, %rd24;
	cvt.rn.f64.s64 	%fd1, %rd25;
	mul.f64 	%fd2, %fd1, 0d3BF921FB54442D19;
	cvt.rn.f32.f64 	%f15, %fd2;
	neg.f32 	%f16, %f15;
	setp.lt.s32 	%p6, %r48, 0;
	selp.f32 	%f51, %f16, %f15, %p6;
$L__BB0_8:
	setp.ltu.f32 	%p7, %f3, 0f47CE4780;
	mul.rn.f32 	%f18, %f51, %f51;
	and.b32  	%r53, %r80, 1;
	setp.eq.b32 	%p8, %r53, 1;
	selp.f32 	%f19, 0f3F800000, %f51, %p8;
	fma.rn.f32 	%f20, %f18, %f19, 0f00000000;
	fma.rn.f32 	%f21, %f18, 0f37CBAC00, 0fBAB607ED;
	selp.f32 	%f22, %f21, 0fB94D4153, %p8;
	selp.f32 	%f23, 0f3D2AAABB, 0f3C0885E4, %p8;
	fma.rn.f32 	%f24, %f22, %f18, %f23;
	selp.f32 	%f25, 0fBEFFFFFF, 0fBE2AAAA8, %p8;
	fma.rn.f32 	%f26, %f24, %f18, %f25;
	fma.rn.f32 	%f27, %f26, %f20, %f19;
	and.b32  	%r54, %r80, 2;
	setp.eq.s32 	%p9, %r54, 0;
	mov.f32 	%f28, 0f00000000;
	sub.f32 	%f29, %f28, %f27;
	selp.f32 	%f7, %f27, %f29, %p9;
	@%p7 bra 	$L__BB0_16;
	setp.neu.f32 	%p10, %f3, 0f7F800000;
	@%p10 bra 	$L__BB0_11;
	mov.f32 	%f32, 0f00000000;
	mul.rn.f32 	%f52, %f1, %f32;
	mov.b32 	%r84, 0;
	bra.uni 	$L__BB0_16;
$L__BB0_11:
	mov.b32 	%r16, %f1;
	shl.b32 	%r56, %r16, 8;
	or.b32  	%r17, %r56, -2147483648;
	mov.b64 	%rd42, 0;
	mov.b32 	%r81, 0;
	mov.u64 	%rd40, __cudart_i2opi_f;
	mov.u64 	%rd41, %rd1;
$L__BB0_12:
	.pragma "nounroll";
	ld.global.nc.u32 	%r57, [%rd40];
	mad.wide.u32 	%rd28, %r57, %r17, %rd42;
	shr.u64 	%rd42, %rd28, 32;
	st.local.u32 	[%rd41], %rd28;
	add.s32 	%r81, %r81, 1;
	add.s64 	%rd41, %rd41, 4;
	add.s64 	%rd40, %rd40, 4;
	setp.ne.s32 	%p11, %r81, 6;
	@%p11 bra 	$L__BB0_12;
	shr.u32 	%r58, %r16, 23;
	st.local.u32 	[%rd1+24], %rd42;
	and.b32  	%r20, %r58, 31;
	and.b32  	%r59, %r58, 224;
	add.s32 	%r60, %r59, -128;
	shr.u32 	%r61, %r60, 5;
	mul.wide.u32 	%rd29, %r61, 4;
	sub.s64 	%rd15, %rd1, %rd29;
	ld.local.u32 	%r82, [%rd15+24];
	ld.local.u32 	%r83, [%rd15+20];
	setp.eq.s32 	%p12, %r20, 0;
	@%p12 bra 	$L__BB0_15;
	shf.l.wrap.b32 	%r82, %r83, %r82, %r20;
	ld.local.u32 	%r62, [%rd15+16];
	shf.l.wrap.b32 	%r83, %r62, %r83, %r20;
$L__BB0_15:
	shr.u32 	%r63, %r82, 30;
	shf.l.wrap.b32 	%r64, %r83, %r82, 2;
	shl.b32 	%r65, %r83, 2;
	shr.u32 	%r66, %r64, 31;
	add.s32 	%r67, %r66, %r63;
	neg.s32 	%r68, %r67;
	setp.lt.s32 	%p13, %r1, 0;
	selp.b32 	%r84, %r68, %r67, %p13;
	xor.b32  	%r69, %r64, %r16;
	shr.s32 	%r70, %r64, 31;
	xor.b32  	%r71, %r70, %r64;
	xor.b32  	%r72, %r70, %r65;
	cvt.u64.u32 	%rd30, %r71;
	shl.b64 	%rd31, %rd30, 32;
	cvt.u64.u32 	%rd32, %r72;
	or.b64  	%rd33, %rd31, %rd32;
	cvt.rn.f64.s64 	%fd3, %rd33;
	mul.f64 	%fd4, %fd3, 0d3BF921FB54442D19;
	cvt.rn.f32.f64 	%f30, %fd4;
	neg.f32 	%f31, %f30;
	setp.lt.s32 	%p14, %r69, 0;
	selp.f32 	%f52, %f31, %f30, %p14;
$L__BB0_16:
	cvta.to.global.u64 	%rd34, %rd16;
	add.s32 	%r74, %r84, 1;
	mul.rn.f32 	%f33, %f52, %f52;
	and.b32  	%r75, %r84, 1;
	setp.eq.b32 	%p15, %r75, 1;
	selp.f32 	%f34, %f52, 0f3F800000, %p15;
	fma.rn.f32 	%f35, %f33, %f34, 0f00000000;
	fma.rn.f32 	%f36, %f33, 0f37CBAC00, 0fBAB607ED;
	selp.f32 	%f37, 0fB94D4153, %f36, %p15;
	selp.f32 	%f38, 0f3C0885E4, 0f3D2AAABB, %p15;
	fma.rn.f32 	%f39, %f37, %f33, %f38;
	selp.f32 	%f40, 0fBE2AAAA8, 0fBEFFFFFF, %p15;
	fma.rn.f32 	%f41, %f39, %f33, %f40;
	fma.rn.f32 	%f42, %f41, %f35, %f34;
	and.b32  	%r76, %r74, 2;
	setp.eq.s32 	%p16, %r76, 0;
	mov.f32 	%f43, 0f00000000;
	sub.f32 	%f44, %f43, %f42;
	selp.f32 	%f45, %f42, %f44, %p16;
	mul.wide.s32 	%rd35, %r1, 4;
	add.s64 	%rd36, %rd34, %rd35;
	ld.global.f32 	%f46, [%rd36];
	mul.f32 	%f47, %f45, %f45;
	fma.rn.f32 	%f48, %f7, %f7, %f47;
	sqrt.rn.f32 	%f49, %f48;
	add.f32 	%f50, %f46, %f49;
	st.global.f32 	[%rd36], %f50;
	ret;

}


// ===== COMPILED SASS (sm_100) =====

	.target	sm_100

	.elftype	@"ET_EXEC"


//--------------------- .note.nv.tkinfo           --------------------------
	.section	.note.nv.tkinfo,"",@"SHT_NOTE"
	.sectionflags	@"SHF_NOTE_NV_TKINFO"
	.tkinfo
        /*0018*/ 	.word	0x00000002
        /*0030*/ 	.string	""
        /*0030*/ 	.string	"ptxas"
        /*0030*/ 	.string	"Cuda compilation tools, release 13.0, V13.0.88"
        /*0030*/ 	.string	"Build cuda_13.0.r13.0/compiler.36424714_0"
        /*0030*/ 	.string	"-arch sm_100 -m 64 "



//--------------------- .note.nv.cuinfo           --------------------------
	.section	.note.nv.cuinfo,"",@"SHT_NOTE"
	.sectionflags	@"SHF_NOTE_NV_CUINFO"
        /*0018*/ 	.short	0x0002
        /*001a*/ 	.short	0x0064
        /*001c*/ 	.short	0x0082
	.zero		2


//--------------------- .nv.info                  --------------------------
	.section	.nv.info,"",@"SHT_CUDA_INFO"
	.align	4


	//----- nvinfo : EIATTR_REGCOUNT
	.align		4
        /*0000*/ 	.byte	0x04, 0x2f
        /*0002*/ 	.short	(.L_2 - .L_1)
	.align		4
.L_1:
        /*0004*/ 	.word	index@(_Z6kernelPfi)
        /*0008*/ 	.word	0x00000015


	//----- nvinfo : EIATTR_FRAME_SIZE
	.align		4
.L_2:
        /*000c*/ 	.byte	0x04, 0x11
        /*000e*/ 	.short	(.L_4 - .L_3)
	.align		4
.L_3:
        /*0010*/ 	.word	index@($__internal_0_$__cuda_sm20_sqrt_rn_f32_slowpath)
        /*0014*/ 	.word	0x00000000


	//----- nvinfo : EIATTR_FRAME_SIZE
	.align		4
.L_4:
        /*0018*/ 	.byte	0x04, 0x11
        /*001a*/ 	.short	(.L_6 - .L_5)
	.align		4
.L_5:
        /*001c*/ 	.word	index@(_Z6kernelPfi)
        /*0020*/ 	.word	0x00000000


	//----- nvinfo : EIATTR_MIN_STACK_SIZE
	.align		4
.L_6:
        /*0024*/ 	.byte	0x04, 0x12
        /*0026*/ 	.short	(.L_8 - .L_7)
	.align		4
.L_7:
        /*0028*/ 	.word	index@(_Z6kernelPfi)
        /*002c*/ 	.word	0x00000000
.L_8:


//--------------------- .nv.compat                --------------------------
	.section	.nv.compat,"",@"SHT_CUDA_COMPAT_INFO"
	.align	4
        /*0000*/ 	.byte	0x02, 0x09, 0x00, 0x00, 0x02, 0x02, 0x01, 0x00, 0x02, 0x05, 0x05, 0x00, 0x03, 0x07, 0x01, 0x01
        /*0010*/ 	.byte	0x02, 0x03, 0x00, 0x00, 0x02, 0x06, 0x01, 0x00, 0x04, 0x0b, 0x08, 0x00, 0x01, 0x00, 0x00, 0x00
        /*0020*/ 	.byte	0x00, 0x00, 0x00, 0x00


//--------------------- .nv.info._Z6kernelPfi     --------------------------
	.section	.nv.info._Z6kernelPfi,"",@"SHT_CUDA_INFO"
	.sectionflags	@""
	.align	4


	//----- nvinfo : EIATTR_CUDA_API_VERSION
	.align		4
        /*0000*/ 	.byte	0x04, 0x37
        /*0002*/ 	.short	(.L_10 - .L_9)
.L_9:
        /*0004*/ 	.word	0x00000082


	//----- nvinfo : EIATTR_KPARAM_INFO
	.align		4
.L_10:
        /*0008*/ 	.byte	0x04, 0x17
        /*000a*/ 	.short	(.L_12 - .L_11)
.L_11:
        /*000c*/ 	.word	0x00000000
        /*0010*/ 	.short	0x0001
        /*0012*/ 	.short	0x0008
        /*0014*/ 	.byte	0x00, 0xf0, 0x11, 0x00


	//----- nvinfo : EIATTR_KPARAM_INFO
	.align		4
.L_12:
        /*0018*/ 	.byte	0x04, 0x17
        /*001a*/ 	.short	(.L_14 - .L_13)
.L_13:
        /*001c*/ 	.word	0x00000000
        /*0020*/ 	.short	0x0000
        /*0022*/ 	.short	0x0000
        /*0024*/ 	.byte	0x00, 0xf5, 0x21, 0x00


	//----- nvinfo : EIATTR_SPARSE_MMA_MASK
	.align		4
.L_14:
        /*0028*/ 	.byte	0x03, 0x50
        /*002a*/ 	.short	0x0000


	//----- nvinfo : EIATTR_MAXREG_COUNT
	.align		4
        /*002c*/ 	.byte	0x03, 0x1b
        /*002e*/ 	.short	0x00ff


	//----- nvinfo : EIATTR_MERCURY_ISA_VERSION
	.align		4
        /*0030*/ 	.byte	0x03, 0x5f
        /*0032*/ 	.short	0x0101


	//----- nvinfo : EIATTR_VRC_CTA_INIT_COUNT
	.align		4
        /*0034*/ 	.byte	0x02, 0x4a
	.zero		1
	.zero		1


	//----- nvinfo : EIATTR_EXIT_INSTR_OFFSETS
	.align		4
        /*0038*/ 	.byte	0x04, 0x1c
        /*003a*/ 	.short	(.L_16 - .L_15)


	//   ....[0]....
.L_15:
        /*003c*/ 	.word	0x00001100


	//----- nvinfo : EIATTR_CRS_STACK_SIZE
	.align		4
.L_16:
        /*0040*/ 	.byte	0x04, 0x1e
        /*0042*/ 	.short	(.L_18 - .L_17)
.L_17:
        /*0044*/ 	.word	0x00000000


	//----- nvinfo : EIATTR_CBANK_PARAM_SIZE
	.align		4
.L_18:
        /*0048*/ 	.byte	0x03, 0x19
        /*004a*/ 	.short	0x000c


	//----- nvinfo : EIATTR_PARAM_CBANK
	.align		4
        /*004c*/ 	.byte	0x04, 0x0a
        /*004e*/ 	.short	(.L_20 - .L_19)
	.align		4
.L_19:
        /*0050*/ 	.word	index@(.nv.constant0._Z6kernelPfi)
        /*0054*/ 	.short	0x0380
        /*0056*/ 	.short	0x000c


	//----- nvinfo : EIATTR_SW_WAR
	.align		4
.L_20:
        /*0058*/ 	.byte	0x04, 0x36
        /*005a*/ 	.short	(.L_22 - .L_21)
.L_21:
        /*005c*/ 	.word	0x00000008
.L_22:


//--------------------- .nv.callgraph             --------------------------
	.section	.nv.callgraph,"",@"SHT_CUDA_CALLGRAPH"
	.align	4
	.sectionentsize	8
	.align		4
        /*0000*/ 	.word	0x00000000
	.align		4
        /*0004*/ 	.word	0xffffffff
	.align		4
        /*0008*/ 	.word	0x00000000
	.align		4
        /*000c*/ 	.word	0xfffffffe
	.align		4
        /*0010*/ 	.word	0x00000000
	.align		4
        /*0014*/ 	.word	0xfffffffd
	.align		4
        /*0018*/ 	.word	0x00000000
	.align		4
        /*001c*/ 	.word	0xfffffffc


//--------------------- .nv.constant4             --------------------------
	.section	.nv.constant4,"a",@progbits
	.align	8
	.align		8
.nv.constant4:
        /*0000*/ 	.dword	__cudart_i2opi_f


//--------------------- .text._Z6kernelPfi        --------------------------
	.section	.text._Z6kernelPfi,"ax",@progbits
	.align	128
        .global         _Z6kernelPfi
        .type           _Z6kernelPfi,@function
        .size           _Z6kernelPfi,(.L_x_15 - _Z6kernelPfi)
        .other          _Z6kernelPfi,@"STO_CUDA_ENTRY STV_DEFAULT"
_Z6kernelPfi:
.text._Z6kernelPfi:
[----:B------:R-:W-:Y:S01]  /*0000*/  LDC R1, c[0x0][0x37c] ;  /* 0x0000df00ff017b82 */ /* 0x000fe20000000800 */
[----:B------:R-:W0:Y:S07]  /*0010*/  S2R R2, SR_TID.X ;  /* 0x0000000000027919 */ /* 0x000e2e0000002100 */
[----:B------:R-:W0:Y:S01]  /*0020*/  S2UR UR4, SR_CTAID.X ;  /* 0x00000000000479c3 */ /* 0x000e220000002500 */
[----:B------:R-:W1:Y:S01]  /*0030*/  LDCU UR5, c[0x0][0x388] ;  /* 0x00007100ff0577ac */ /* 0x000e620008000800 */
[----:B------:R-:W-:Y:S01]  /*0040*/  BSSY.RECONVERGENT B0, `(.L_x_0) ;  /* 0x0000071000007945 */ /* 0x000fe20003800200 */
[----:B------:R-:W2:Y:S05]  /*0050*/  LDCU.64 UR6, c[0x0][0x358] ;  /* 0x00006b00ff0677ac */ /* 0x000eaa0008000a00 */
[----:B------:R-:W0:Y:S02]  /*0060*/  LDC R3, c[0x0][0x360] ;  /* 0x0000d800ff037b82 */ /* 0x000e240000000800 */
[----:B0-----:R-:W-:-:S04]  /*0070*/  IMAD R2, R3, UR4, R2 ;  /* 0x0000000403027c24 */ /* 0x001fc8000f8e0202 */
[----:B-1----:R-:W-:-:S05]  /*0080*/  VIADD R2, R2, UR5 ;  /* 0x0000000502027c36 */ /* 0x002fca0008000000 */
[----:B------:R-:W-:-:S04]  /*0090*/  I2FP.F32.S32 R3, R2 ;  /* 0x0000000200037245 */ /* 0x000fc80000201400 */
[C---:B------:R-:W-:Y:S01]  /*00a0*/  FSETP.GE.AND P0, PT, |R3|.reuse, 105615, PT ;  /* 0x47ce47800300780b */ /* 0x040fe20003f06200 */
[----:B------:R-:W-:-:S03]  /*00b0*/  FMUL R0, R3, 0.63661974668502807617 ;  /* 0x3f22f98303007820 */ /* 0x000fc60000400000 */
[----:B------:R-:W-:-:S03]  /*00c0*/  P2R R6, PR, RZ, 0x1 ;  /* 0x00000001ff067803 */ /* 0x000fc60000000000 */
[----:B------:R-:W0:Y:S02]  /*00d0*/  F2I.NTZ R0, R0 ;  /* 0x0000000000007305 */ /* 0x000e240000203100 */
[----:B0-----:R-:W-:-:S05]  /*00e0*/  I2FP.F32.S32 R4, R0 ;  /* 0x0000000000047245 */ /* 0x001fca0000201400 */
[----:B------:R-:W-:-:S04]  /*00f0*/  FFMA R5, R4, -1.5707962512969970703, R3 ;  /* 0xbfc90fda04057823 */ /* 0x000fc80000000003 */
[----:B------:R-:W-:-:S04]  /*0100*/  FFMA R5, R4, -7.5497894158615963534e-08, R5 ;  /* 0xb3a2216804057823 */ /* 0x000fc80000000005 */
[----:B------:R-:W-:Y:S01]  /*0110*/  FFMA R4, R4, -5.3903029534742383927e-15, R5 ;  /* 0xa7c234c504047823 */ /* 0x000fe20000000005 */
[----:B------:R-:W-:-:S03]  /*0120*/  IMAD.MOV.U32 R5, RZ, RZ, R0 ;  /* 0x000000ffff057224 */ /* 0x000fc600078e0000 */
[----:B------:R-:W-:Y:S01]  /*0130*/  IMAD.MOV.U32 R10, RZ, RZ, R4 ;  /* 0x000000ffff0a7224 */ /* 0x000fe200078e0004 */
[----:B--2---:R-:W-:Y:S06]  /*0140*/  @!P0 BRA `(.L_x_1) ;  /* 0x0000000400808947 */ /* 0x004fec0003800000 */
[----:B------:R-:W-:-:S13]  /*0150*/  FSETP.NEU.AND P0, PT, |R3|, +INF , PT ;  /* 0x7f8000000300780b */ /* 0x000fda0003f0d200 */
[----:B------:R-:W-:Y:S01]  /*0160*/  @!P0 FMUL R10, RZ, R3 ;  /* 0x00000003ff0a8220 */ /* 0x000fe20000400000 */
[----:B------:R-:W-:Y:S01]  /*0170*/  @!P0 IMAD.MOV.U32 R0, RZ, RZ, RZ ;  /* 0x000000ffff008224 */ /* 0x000fe200078e00ff */
[----:B------:R-:W-:Y:S06]  /*0180*/  @!P0 BRA `(.L_x_1) ;  /* 0x0000000400708947 */ /* 0x000fec0003800000 */
[----:B------:R-:W-:Y:S01]  /*0190*/  SHF.L.U32 R6, R3, 0x8, RZ ;  /* 0x0000000803067819 */ /* 0x000fe200000006ff */
[----:B------:R-:W-:Y:S01]  /*01a0*/  IMAD.MOV.U32 R0, RZ, RZ, RZ ;  /* 0x000000ffff007224 */ /* 0x000fe200078e00ff */
[----:B------:R-:W0:Y:S01]  /*01b0*/  LDCU.64 UR8, c[0x4][URZ] ;  /* 0x01000000ff0877ac */ /* 0x000e220008000a00 */
[----:B------:R-:W-:Y:S01]  /*01c0*/  IMAD.MOV.U32 R17, RZ, RZ, RZ ;  /* 0x000000ffff117224 */ /* 0x000fe200078e00ff */
[----:B------:R-:W-:Y:S01]  /*01d0*/  LOP3.LUT R7, R6, 0x80000000, RZ, 0xfc, !PT ;  /* 0x8000000006077812 */ /* 0x000fe200078efcff */
[----:B------:R-:W-:Y:S01]  /*01e0*/  UMOV UR5, URZ ;  /* 0x000000ff00057c82 */ /* 0x000fe20008000000 */
[----:B------:R-:W-:-:S05]  /*01f0*/  UMOV UR4, URZ ;  /* 0x000000ff00047c82 */ /* 0x000fca0008000000 */
.L_x_2:
[----:B0-----:R-:W-:Y:S02]  /*0200*/  IMAD.U32 R10, RZ, RZ, UR8 ;  /* 0x00000008ff0a7e24 */ /* 0x001fe4000f8e00ff */
[----:B------:R-:W-:-:S05]  /*0210*/  IMAD.U32 R11, RZ, RZ, UR9 ;  /* 0x00000009ff0b7e24 */ /* 0x000fca000f8e00ff */
[----:B------:R-:W2:Y:S01]  /*0220*/  LDG.E.CONSTANT R8, desc[UR6][R10.64] ;  /* 0x000000060a087981 */ /* 0x000ea2000c1e9900 */
[----:B------:R-:W-:Y:S01]  /*0230*/  UIADD3 UR4, UPT, UPT, UR4, 0x1, URZ ;  /* 0x0000000104047890 */ /* 0x000fe2000fffe0ff */
[C---:B------:R-:W-:Y:S01]  /*0240*/  ISETP.EQ.AND P0, PT, R17.reuse, RZ, PT ;  /* 0x000000ff1100720c */ /* 0x040fe20003f02270 */
[----:B------:R-:W-:Y:S01]  /*0250*/  UIADD3 UR8, UP1, UPT, UR8, 0x4, URZ ;  /* 0x0000000408087890 */ /* 0x000fe2000ff3e0ff */
[C---:B------:R-:W-:Y:S01]  /*0260*/  ISETP.EQ.AND P1, PT, R17.reuse, 0x4, PT ;  /* 0x000000041100780c */ /* 0x040fe20003f22270 */
[----:B------:R-:W-:Y:S01]  /*0270*/  UISETP.NE.AND UP0, UPT, UR4, 0x6, UPT ;  /* 0x000000060400788c */ /* 0x000fe2000bf05270 */
[C---:B------:R-:W-:Y:S01]  /*0280*/  ISETP.EQ.AND P3, PT, R17.reuse, 0xc, PT ;  /* 0x0000000c1100780c */ /* 0x040fe20003f62270 */
[----:B------:R-:W-:Y:S01]  /*0290*/  UIADD3.X UR9, UPT, UPT, URZ, UR9, URZ, UP1, !UPT ;  /* 0x00000009ff097290 */ /* 0x000fe20008ffe4ff */
[C---:B------:R-:W-:Y:S02]  /*02a0*/  ISETP.EQ.AND P4, PT, R17.reuse, 0x10, PT ;  /* 0x000000101100780c */ /* 0x040fe40003f82270 */
[----:B------:R-:W-:Y:S01]  /*02b0*/  ISETP.EQ.AND P5, PT, R17, 0x14, PT ;  /* 0x000000141100780c */ /* 0x000fe20003fa2270 */
[----:B--2---:R-:W-:-:S03]  /*02c0*/  IMAD.WIDE.U32 R8, R8, R7, RZ ;  /* 0x0000000708087225 */ /* 0x004fc600078e00ff */
[----:B------:R-:W-:-:S04]  /*02d0*/  IADD3 R8, P2, PT, R8, R0, RZ ;  /* 0x0000000008087210 */ /* 0x000fc80007f5e0ff */
[----:B------:R-:W-:Y:S01]  /*02e0*/  IADD3.X R0, PT, PT, R9, UR5, RZ, P2, !PT ;  /* 0x0000000509007c10 */ /* 0x000fe200097fe4ff */
[--C-:B------:R-:W-:Y:S01]  /*02f0*/  @P1 IMAD.MOV.U32 R12, RZ, RZ, R8.reuse ;  /* 0x000000ffff0c1224 */ /* 0x100fe200078e0008 */
[C---:B------:R-:W-:Y:S01]  /*0300*/  ISETP.EQ.AND P2, PT, R17.reuse, 0x8, PT ;  /* 0x000000081100780c */ /* 0x040fe20003f42270 */
[--C-:B------:R-:W-:Y:S01]  /*0310*/  @P3 IMAD.MOV.U32 R14, RZ, RZ, R8.reuse ;  /* 0x000000ffff0e3224 */ /* 0x100fe200078e0008 */
[-C--:B------:R-:W-:Y:S01]  /*0320*/  @P0 MOV R6, R8.reuse ;  /* 0x0000000800060202 */ /* 0x080fe20000000f00 */
[----:B------:R-:W-:Y:S01]  /*0330*/  @P4 IMAD.MOV.U32 R15, RZ, RZ, R8 ;  /* 0x000000ffff0f4224 */ /* 0x000fe200078e0008 */
[----:B------:R-:W-:Y:S01]  /*0340*/  @P5 MOV R16, R8 ;  /* 0x0000000800105202 */ /* 0x000fe20000000f00 */
[----:B------:R-:W-:-:S08]  /*0350*/  VIADD R17, R17, 0x4 ;  /* 0x0000000411117836 */ /* 0x000fd00000000000 */
[----:B------:R-:W-:Y:S01]  /*0360*/  @P2 IMAD.MOV.U32 R13, RZ, RZ, R8 ;  /* 0x000000ffff0d2224 */ /* 0x000fe200078e0008 */
[----:B------:R-:W-:Y:S06]  /*0370*/  BRA.U UP0, `(.L_x_2) ;  /* 0xfffffffd00a07547 */ /* 0x000fec000b83ffff */
[----:B------:R-:W-:Y:S01]  /*0380*/  SHF.R.U32.HI R7, RZ, 0x17, R3 ;  /* 0x00000017ff077819 */ /* 0x000fe20000011603 */
[----:B------:R-:W-:Y:S03]  /*0390*/  BSSY.RECONVERGENT B1, `(.L_x_3) ;  /* 0x0000029000017945 */ /* 0x000fe60003800200 */
[C---:B------:R-:W-:Y:S02]  /*03a0*/  LOP3.LUT R8, R7.reuse, 0xe0, RZ, 0xc0, !PT ;  /* 0x000000e007087812 */ /* 0x040fe400078ec0ff */
[----:B------:R-:W-:-:S03]  /*03b0*/  LOP3.LUT P6, RZ, R7, 0x1f, RZ, 0xc0, !PT ;  /* 0x0000001f07ff7812 */ /* 0x000fc600078cc0ff */
[----:B------:R-:W-:-:S05]  /*03c0*/  VIADD R8, R8, 0xffffff80 ;  /* 0xffffff8008087836 */ /* 0x000fca0000000000 */
[----:B------:R-:W-:-:S05]  /*03d0*/  SHF.R.U32.HI R8, RZ, 0x5, R8 ;  /* 0x00000005ff087819 */ /* 0x000fca0000011608 */
[----:B------:R-:W-:-:S05]  /*03e0*/  IMAD.U32 R10, R8, -0x4, RZ ;  /* 0xfffffffc080a7824 */ /* 0x000fca00078e00ff */
[C---:B------:R-:W-:Y:S02]  /*03f0*/  ISETP.EQ.AND P3, PT, R10.reuse, -0x18, PT ;  /* 0xffffffe80a00780c */ /* 0x040fe40003f62270 */
[C---:B------:R-:W-:Y:S02]  /*0400*/  ISETP.EQ.AND P4, PT, R10.reuse, -0x14, PT ;  /* 0xffffffec0a00780c */ /* 0x040fe40003f82270 */
[C---:B------:R-:W-:Y:S02]  /*0410*/  ISETP.EQ.AND P0, PT, R10.reuse, -0x10, PT ;  /* 0xfffffff00a00780c */ /* 0x040fe40003f02270 */
[C---:B------:R-:W-:Y:S02]  /*0420*/  ISETP.EQ.AND P1, PT, R10.reuse, -0xc, PT ;  /* 0xfffffff40a00780c */ /* 0x040fe40003f22270 */
[C---:B------:R-:W-:Y:S02]  /*0430*/  ISETP.EQ.AND P2, PT, R10.reuse, -0x8, PT ;  /* 0xfffffff80a00780c */ /* 0x040fe40003f42270 */
[----:B------:R-:W-:-:S03]  /*0440*/  ISETP.EQ.AND P5, PT, R10, 0x4, PT ;  /* 0x000000040a00780c */ /* 0x000fc60003fa2270 */
[----:B------:R-:W-:Y:S01]  /*0450*/  @P3 IMAD.MOV.U32 R8, RZ, RZ, R6 ;  /* 0x000000ffff083224 */ /* 0x000fe200078e0006 */
[C---:B------:R-:W-:Y:S01]  /*0460*/  ISETP.EQ.AND P3, PT, R10.reuse, -0x4, PT ;  /* 0xfffffffc0a00780c */ /* 0x040fe20003f62270 */
[--C-:B------:R-:W-:Y:S01]  /*0470*/  @P4 IMAD.MOV.U32 R8, RZ, RZ, R12.reuse ;  /* 0x000000ffff084224 */ /* 0x100fe200078e000c */
[----:B------:R-:W-:Y:S01]  /*0480*/  @P4 MOV R9, R6 ;  /* 0x0000000600094202 */ /* 0x000fe20000000f00 */
[----:B------:R-:W-:Y:S01]  /*0490*/  @P0 IMAD.MOV.U32 R8, RZ, RZ, R13 ;  /* 0x000000ffff080224 */ /* 0x000fe200078e000d */
[----:B------:R-:W-:Y:S01]  /*04a0*/  ISETP.EQ.AND P4, PT, R10, RZ, PT ;  /* 0x000000ff0a00720c */ /* 0x000fe20003f82270 */
[----:B------:R-:W-:Y:S01]  /*04b0*/  @P0 IMAD.MOV.U32 R9, RZ, RZ, R12 ;  /* 0x000000ffff090224 */ /* 0x000fe200078e000c */
[----:B------:R-:W-:Y:S01]  /*04c0*/  @P1 MOV R8, R14 ;  /* 0x0000000e00081202 */ /* 0x000fe20000000f00 */
[----:B------:R-:W-:Y:S02]  /*04d0*/  @P2 IMAD.MOV.U32 R8, RZ, RZ, R15 ;  /* 0x000000ffff082224 */ /* 0x000fe400078e000f */
[----:B------:R-:W-:-:S02]  /*04e0*/  @P1 IMAD.MOV.U32 R9, RZ, RZ, R13 ;  /* 0x000000ffff091224 */ /* 0x000fc400078e000d */
[----:B------:R-:W-:Y:S02]  /*04f0*/  @P2 IMAD.MOV.U32 R9, RZ, RZ, R14 ;  /* 0x000000ffff092224 */ /* 0x000fe400078e000e */
[----:B------:R-:W-:Y:S02]  /*0500*/  @P3 IMAD.MOV.U32 R8, RZ, RZ, R16 ;  /* 0x000000ffff083224 */ /* 0x000fe400078e0010 */
[----:B------:R-:W-:Y:S02]  /*0510*/  @P3 IMAD.MOV.U32 R9, RZ, RZ, R15 ;  /* 0x000000ffff093224 */ /* 0x000fe400078e000f */
[--C-:B------:R-:W-:Y:S01]  /*0520*/  @P4 IMAD.MOV.U32 R8, RZ, RZ, R0.reuse ;  /* 0x000000ffff084224 */ /* 0x100fe200078e0000 */
[----:B------:R-:W-:Y:S01]  /*0530*/  @P4 MOV R9, R16 ;  /* 0x0000001000094202 */ /* 0x000fe20000000f00 */
[----:B------:R-:W-:Y:S02]  /*0540*/  @P5 IMAD.MOV.U32 R9, RZ, RZ, R0 ;  /* 0x000000ffff095224 */ /* 0x000fe400078e0000 */
[----:B------:R-:W-:Y:S01]  /*0550*/  IMAD.MOV.U32 R18, RZ, RZ, R8 ;  /* 0x000000ffff127224 */ /* 0x000fe200078e0008 */
[----:B------:R-:W-:Y:S06]  /*0560*/  @!P6 BRA `(.L_x_4) ;  /* 0x00000000002ce947 */ /* 0x000fec0003800000 */
[----:B------:R-:W-:Y:S01]  /*0570*/  @P0 IMAD.MOV.U32 R8, RZ, RZ, R6 ;  /* 0x000000ffff080224 */ /* 0x000fe200078e0006 */
[----:B------:R-:W-:Y:S02]  /*0580*/  ISETP.EQ.AND P0, PT, R10, 0x8, PT ;  /* 0x000000080a00780c */ /* 0x000fe40003f02270 */
[----:B------:R-:W-:Y:S01]  /*0590*/  @P1 MOV R8, R12 ;  /* 0x0000000c00081202 */ /* 0x000fe20000000f00 */
[----:B------:R-:W-:Y:S01]  /*05a0*/  @P2 IMAD.MOV.U32 R8, RZ, RZ, R13 ;  /* 0x000000ffff082224 */ /* 0x000fe200078e000d */
[----:B------:R-:W-:Y:S01]  /*05b0*/  LOP3.LUT R7, R7, 0x1f, RZ, 0xc0, !PT ;  /* 0x0000001f07077812 */ /* 0x000fe200078ec0ff */
[----:B------:R-:W-:Y:S02]  /*05c0*/  @P3 IMAD.MOV.U32 R8, RZ, RZ, R14 ;  /* 0x000000ffff083224 */ /* 0x000fe400078e000e */
[----:B------:R-:W-:Y:S01]  /*05d0*/  @P4 IMAD.MOV.U32 R8, RZ, RZ, R15 ;  /* 0x000000ffff084224 */ /* 0x000fe200078e000f */
[----:B------:R-:W-:Y:S01]  /*05e0*/  SHF.L.W.U32.HI R18, R9, R7, R18 ;  /* 0x0000000709127219 */ /* 0x000fe20000010e12 */
[----:B------:R-:W-:-:S04]  /*05f0*/  @P5 IMAD.MOV.U32 R8, RZ, RZ, R16 ;  /* 0x000000ffff085224 */ /* 0x000fc800078e0010 */
[----:B------:R-:W-:-:S04]  /*0600*/  @P0 MOV R8, R0 ;  /* 0x0000000000080202 */ /* 0x000fc80000000f00 */
[----:B------:R-:W-:-:S07]  /*0610*/  SHF.L.W.U32.HI R9, R8, R7, R9 ;  /* 0x0000000708097219 */ /* 0x000fce0000010e09 */
.L_x_4:
[----:B------:R-:W-:Y:S05]  /*0620*/  BSYNC.RECONVERGENT B1 ;  /* 0x0000000000017941 */ /* 0x000fea0003800200 */
.L_x_3:
[C---:B------:R-:W-:Y:S01]  /*0630*/  SHF.L.W.U32.HI R7, R9.reuse, 0x2, R18 ;  /* 0x0000000209077819 */ /* 0x040fe20000010e12 */
[----:B------:R-:W-:Y:S01]  /*0640*/  IMAD.SHL.U32 R9, R9, 0x4, RZ ;  /* 0x0000000409097824 */ /* 0x000fe200078e00ff */
[----:B------:R-:W-:Y:S01]  /*0650*/  UMOV UR4, 0x54442d19 ;  /* 0x54442d1900047882 */ /* 0x000fe20000000000 */
[----:B------:R-:W-:Y:S01]  /*0660*/  UMOV UR5, 0x3bf921fb ;  /* 0x3bf921fb00057882 */ /* 0x000fe20000000000 */
[----:B------:R-:W-:Y:S02]  /*0670*/  SHF.R.S32.HI R0, RZ, 0x1f, R7 ;  /* 0x0000001fff007819 */ /* 0x000fe40000011407 */
[----:B------:R-:W-:Y:S02]  /*0680*/  ISETP.GE.AND P0, PT, R2, RZ, PT ;  /* 0x000000ff0200720c */ /* 0x000fe40003f06270 */
[C---:B------:R-:W-:Y:S02]  /*0690*/  LOP3.LUT R10, R0.reuse, R9, RZ, 0x3c, !PT ;  /* 0x00000009000a7212 */ /* 0x040fe400078e3cff */
[----:B------:R-:W-:-:S02]  /*06a0*/  LOP3.LUT R11, R0, R7, RZ, 0x3c, !PT ;  /* 0x00000007000b7212 */ /* 0x000fc400078e3cff */
[----:B------:R-:W-:Y:S02]  /*06b0*/  SHF.R.U32.HI R0, RZ, 0x1e, R18 ;  /* 0x0000001eff007819 */ /* 0x000fe40000011612 */
[----:B------:R-:W0:Y:S01]  /*06c0*/  I2F.F64.S64 R8, R10 ;  /* 0x0000000a00087312 */ /* 0x000e220000301c00 */
[C---:B------:R-:W-:Y:S02]  /*06d0*/  LOP3.LUT R17, R7.reuse, R3, RZ, 0x3c, !PT ;  /* 0x0000000307117212 */ /* 0x040fe400078e3cff */
[----:B------:R-:W-:Y:S02]  /*06e0*/  LEA.HI R0, R7, R0, RZ, 0x1 ;  /* 0x0000000007007211 */ /* 0x000fe400078f08ff */
[----:B------:R-:W-:-:S03]  /*06f0*/  ISETP.GE.AND P1, PT, R17, RZ, PT ;  /* 0x000000ff1100720c */ /* 0x000fc60003f26270 */
[----:B------:R-:W-:-:S04]  /*0700*/  IMAD.MOV R7, RZ, RZ, -R0 ;  /* 0x000000ffff077224 */ /* 0x000fc800078e0a00 */
[----:B------:R-:W-:Y:S01]  /*0710*/  @!P0 IMAD.MOV.U32 R0, RZ, RZ, R7 ;  /* 0x000000ffff008224 */ /* 0x000fe200078e0007 */
[----:B0-----:R-:W-:-:S10]  /*0720*/  DMUL R8, R8, UR4 ;  /* 0x0000000408087c28 */ /* 0x001fd40008000000 */
[----:B------:R-:W0:Y:S02]  /*0730*/  F2F.F32.F64 R8, R8 ;  /* 0x0000000800087310 */ /* 0x000e240000301000 */
[----:B0-----:R-:W-:-:S07]  /*0740*/  FSEL R10, -R8, R8, !P1 ;  /* 0x00000008080a7208 */ /* 0x001fce0004800100 */
.L_x_1:
[----:B------:R-:W-:Y:S05]  /*0750*/  BSYNC.RECONVERGENT B0 ;  /* 0x0000000000007941 */ /* 0x000fea0003800200 */
.L_x_0:
[----:B------:R-:W-:Y:S02]  /*0760*/  IMAD.MOV.U32 R7, RZ, RZ, 0x37cbac00 ;  /* 0x37cbac00ff077424 */ /* 0x000fe400078e00ff */
[----:B------:R-:W-:Y:S01]  /*0770*/  FMUL R8, R10, R10 ;  /* 0x0000000a0a087220 */ /* 0x000fe20000400000 */
[C---:B------:R-:W-:Y:S01]  /*0780*/  LOP3.LUT R11, R0.reuse, 0x1, RZ, 0xc0, !PT ;  /* 0x00000001000b7812 */ /* 0x040fe200078ec0ff */
[----:B------:R-:W-:Y:S01]  /*0790*/  IMAD.MOV.U32 R17, RZ, RZ, 0x3effffff ;  /* 0x3effffffff117424 */ /* 0x000fe200078e00ff */
[----:B------:R-:W-:Y:S01]  /*07a0*/  LOP3.LUT P1, RZ, R0, 0x2, RZ, 0xc0, !PT ;  /* 0x0000000200ff7812 */ /* 0x000fe2000782c0ff */
[----:B------:R-:W-:Y:S01]  /*07b0*/  FFMA R9, R8, R7, -0.0013887860113754868507 ;  /* 0xbab607ed08097423 */ /* 0x000fe20000000007 */
[----:B------:R-:W-:Y:S01]  /*07c0*/  ISETP.NE.U32.AND P0, PT, R11, 0x1, PT ;  /* 0x000000010b00780c */ /* 0x000fe20003f05070 */
[----:B------:R-:W-:Y:S01]  /*07d0*/  BSSY.RECONVERGENT B0, `(.L_x_5) ;  /* 0x000006c000007945 */ /* 0x000fe20003800200 */
[----:B------:R-:W-:Y:S02]  /*07e0*/  MOV R11, 0x3d2aaabb ;  /* 0x3d2aaabb000b7802 */ /* 0x000fe40000000f00 */
[----:B------:R-:W-:-:S02]  /*07f0*/  FSEL R9, R9, -0.00019574658654164522886, !P0 ;  /* 0xb94d415309097808 */ /* 0x000fc40004000000 */
[----:B------:R-:W-:Y:S02]  /*0800*/  FSEL R11, R11, 0.0083327032625675201416, !P0 ;  /* 0x3c0885e40b0b7808 */ /* 0x000fe40004000000 */
[----:B------:R-:W-:Y:S02]  /*0810*/  FSETP.GE.AND P2, PT, |R3|, 105615, PT ;  /* 0x47ce47800300780b */ /* 0x000fe40003f46200 */
[----:B------:R-:W-:Y:S01]  /*0820*/  FSEL R0, R10, 1, P0 ;  /* 0x3f8000000a007808 */ /* 0x000fe20000000000 */
[----:B------:R-:W-:Y:S01]  /*0830*/  FFMA R11, R8, R9, R11 ;  /* 0x00000009080b7223 */ /* 0x000fe2000000000b */
[----:B------:R-:W-:-:S03]  /*0840*/  FSEL R10, -R17, -0.16666662693023681641, !P0 ;  /* 0xbe2aaaa8110a7808 */ /* 0x000fc60004000100 */
[C---:B------:R-:W-:Y:S02]  /*0850*/  FFMA R9, R8.reuse, R0, RZ ;  /* 0x0000000008097223 */ /* 0x040fe400000000ff */
[----:B------:R-:W-:-:S04]  /*0860*/  FFMA R8, R8, R11, R10 ;  /* 0x0000000b08087223 */ /* 0x000fc8000000000a */
[----:B------:R-:W-:-:S04]  /*0870*/  FFMA R8, R9, R8, R0 ;  /* 0x0000000809087223 */ /* 0x000fc80000000000 */
[----:B------:R-:W-:Y:S01]  /*0880*/  @P1 FADD R8, RZ, -R8 ;  /* 0x80000008ff081221 */ /* 0x000fe20000000000 */
[----:B------:R-:W-:Y:S06]  /*0890*/  @!P2 BRA `(.L_x_6) ;  /* 0x00000004007ca947 */ /* 0x000fec0003800000 */
[----:B------:R-:W-:-:S13]  /*08a0*/  FSETP.NEU.AND P0, PT, |R3|, +INF , PT ;  /* 0x7f8000000300780b */ /* 0x000fda0003f0d200 */
[----:B------:R-:W-:Y:S01]  /*08b0*/  @!P0 FMUL R4, RZ, R3 ;  /* 0x00000003ff048220 */ /* 0x000fe20000400000 */
[----:B------:R-:W-:Y:S01]  /*08c0*/  @!P0 IMAD.MOV.U32 R5, RZ, RZ, RZ ;  /* 0x000000ffff058224 */ /* 0x000fe200078e00ff */
[----:B------:R-:W-:Y:S06]  /*08d0*/  @!P0 BRA `(.L_x_6) ;  /* 0x00000004006c8947 */ /* 0x000fec0003800000 */
[----:B------:R-:W-:Y:S02]  /*08e0*/  IMAD.SHL.U32 R4, R3, 0x100, RZ ;  /* 0x0000010003047824 */ /* 0x000fe400078e00ff */
[----:B------:R-:W-:Y:S02]  /*08f0*/  HFMA2 R17, -RZ, RZ, 0, 0 ;  /* 0x00000000ff117431 */ /* 0x000fe400000001ff */
[----:B------:R-:W-:Y:S01]  /*0900*/  IMAD.MOV.U32 R0, RZ, RZ, RZ ;  /* 0x000000ffff007224 */ /* 0x000fe200078e00ff */
[----:B------:R-:W0:Y:S01]  /*0910*/  LDCU.64 UR8, c[0x4][URZ] ;  /* 0x01000000ff0877ac */ /* 0x000e220008000a00 */
[----:B------:R-:W-:Y:S01]  /*0920*/  LOP3.LUT R9, R4, 0x80000000, RZ, 0xfc, !PT ;  /* 0x8000000004097812 */ /* 0x000fe200078efcff */
[----:B------:R-:W-:Y:S01]  /*0930*/  UMOV UR5, URZ ;  /* 0x000000ff00057c82 */ /* 0x000fe20008000000 */
[----:B------:R-:W-:-:S05]  /*0940*/  UMOV UR4, URZ ;  /* 0x000000ff00047c82 */ /* 0x000fca0008000000 */
.L_x_7:
        /* <DEDUP_REMOVED lines=11> */
[----:B------:R-:W-:-:S02]  /*0a00*/  ISETP.EQ.AND P4, PT, R17, 0x10, PT ;  /* 0x000000101100780c */ /* 0x000fc40003f82270 */
[C---:B------:R-:W-:Y:S01]  /*0a10*/  ISETP.EQ.AND P5, PT, R17.reuse, 0x14, PT ;  /* 0x000000141100780c */ /* 0x040fe20003fa2270 */
[----:B------:R-:W-:Y:S02]  /*0a20*/  VIADD R17, R17, 0x4 ;  /* 0x0000000411117836 */ /* 0x000fe40000000000 */
[----:B--2---:R-:W-:-:S03]  /*0a30*/  IMAD.WIDE.U32 R4, R4, R9, RZ ;  /* 0x0000000904047225 */ /* 0x004fc600078e00ff */
[----:B------:R-:W-:-:S04]  /*0a40*/  IADD3 R4, P6, PT, R4, R0, RZ ;  /* 0x0000000004047210 */ /* 0x000fc80007fde0ff */
[----:B------:R-:W-:Y:S01]  /*0a50*/  IADD3.X R0, PT, PT, R5, UR5, RZ, P6, !PT ;  /* 0x0000000505007c10 */ /* 0x000fe2000b7fe4ff */
[--C-:B------:R-:W-:Y:S01]  /*0a60*/  @P0 IMAD.MOV.U32 R6, RZ, RZ, R4.reuse ;  /* 0x000000ffff060224 */ /* 0x100fe200078e0004 */
[----:B------:R-:W-:Y:S01]  /*0a70*/  @P2 MOV R13, R4 ;  /* 0x00000004000d2202 */ /* 0x000fe20000000f00 */
[--C-:B------:R-:W-:Y:S02]  /*0a80*/  @P1 IMAD.MOV.U32 R12, RZ, RZ, R4.reuse ;  /* 0x000000ffff0c1224 */ /* 0x100fe400078e0004 */
[--C-:B------:R-:W-:Y:S02]  /*0a90*/  @P3 IMAD.MOV.U32 R14, RZ, RZ, R4.reuse ;  /* 0x000000ffff0e3224 */ /* 0x100fe400078e0004 */
[--C-:B------:R-:W-:Y:S02]  /*0aa0*/  @P4 IMAD.MOV.U32 R15, RZ, RZ, R4.reuse ;  /* 0x000000ffff0f4224 */ /* 0x100fe400078e0004 */
[----:B------:R-:W-:Y:S01]  /*0ab0*/  @P5 IMAD.MOV.U32 R16, RZ, RZ, R4 ;  /* 0x000000ffff105224 */ /* 0x000fe200078e0004 */
[----:B------:R-:W-:Y:S06]  /*0ac0*/  BRA.U UP0, `(.L_x_7) ;  /* 0xfffffffd00a07547 */ /* 0x000fec000b83ffff */
[----:B------:R-:W-:Y:S01]  /*0ad0*/  SHF.R.U32.HI R10, RZ, 0x17, R3 ;  /* 0x00000017ff0a7819 */ /* 0x000fe20000011603 */
[----:B------:R-:W-:Y:S03]  /*0ae0*/  BSSY.RECONVERGENT B1, `(.L_x_8) ;  /* 0x0000028000017945 */ /* 0x000fe60003800200 */
[C---:B------:R-:W-:Y:S02]  /*0af0*/  LOP3.LUT R4, R10.reuse, 0xe0, RZ, 0xc0, !PT ;  /* 0x000000e00a047812 */ /* 0x040fe400078ec0ff */
[----:B------:R-:W-:Y:S02]  /*0b00*/  LOP3.LUT P6, RZ, R10, 0x1f, RZ, 0xc0, !PT ;  /* 0x0000001f0aff7812 */ /* 0x000fe400078cc0ff */
[----:B------:R-:W-:-:S04]  /*0b10*/  IADD3 R4, PT, PT, R4, -0x80, RZ ;  /* 0xffffff8004047810 */ /* 0x000fc80007ffe0ff */
[----:B------:R-:W-:-:S05]  /*0b20*/  SHF.R.U32.HI R4, RZ, 0x5, R4 ;  /* 0x00000005ff047819 */ /* 0x000fca0000011604 */
[----:B------:R-:W-:-:S05]  /*0b30*/  IMAD.U32 R11, R4, -0x4, RZ ;  /* 0xfffffffc040b7824 */ /* 0x000fca00078e00ff */
[C---:B------:R-:W-:Y:S02]  /*0b40*/  ISETP.EQ.AND P3, PT, R11.reuse, -0x18, PT ;  /* 0xffffffe80b00780c */ /* 0x040fe40003f62270 */
[C---:B------:R-:W-:Y:S02]  /*0b50*/  ISETP.EQ.AND P4, PT, R11.reuse, -0x14, PT ;  /* 0xffffffec0b00780c */ /* 0x040fe40003f82270 */
[C---:B------:R-:W-:Y:S02]  /*0b60*/  ISETP.EQ.AND P2, PT, R11.reuse, -0x10, PT ;  /* 0xfffffff00b00780c */ /* 0x040fe40003f42270 */
[C---:B------:R-:W-:Y:S02]  /*0b70*/  ISETP.EQ.AND P1, PT, R11.reuse, -0xc, PT ;  /* 0xfffffff40b00780c */ /* 0x040fe40003f22270 */
[C---:B------:R-:W-:Y:S02]  /*0b80*/  ISETP.EQ.AND P0, PT, R11.reuse, -0x8, PT ;  /* 0xfffffff80b00780c */ /* 0x040fe40003f02270 */
[----:B------:R-:W-:-:S03]  /*0b90*/  ISETP.EQ.AND P5, PT, R11, RZ, PT ;  /* 0x000000ff0b00720c */ /* 0x000fc60003fa2270 */
[--C-:B------:R-:W-:Y:S01]  /*0ba0*/  @P3 IMAD.MOV.U32 R4, RZ, RZ, R6.reuse ;  /* 0x000000ffff043224 */ /* 0x100fe200078e0006 */
[C---:B------:R-:W-:Y:S01]  /*0bb0*/  ISETP.EQ.AND P3, PT, R11.reuse, -0x4, PT ;  /* 0xfffffffc0b00780c */ /* 0x040fe20003f62270 */
[----:B------:R-:W-:Y:S02]  /*0bc0*/  @P4 IMAD.MOV.U32 R5, RZ, RZ, R6 ;  /* 0x000000ffff054224 */ /* 0x000fe400078e0006 */
[----:B------:R-:W-:Y:S01]  /*0bd0*/  @P4 IMAD.MOV.U32 R4, RZ, RZ, R12 ;  /* 0x000000ffff044224 */ /* 0x000fe200078e000c */
[----:B------:R-:W-:Y:S01]  /*0be0*/  ISETP.EQ.AND P4, PT, R11, 0x4, PT ;  /* 0x000000040b00780c */ /* 0x000fe20003f82270 */
[--C-:B------:R-:W-:Y:S01]  /*0bf0*/  @P2 IMAD.MOV.U32 R4, RZ, RZ, R13.reuse ;  /* 0x000000ffff042224 */ /* 0x100fe200078e000d */
[----:B------:R-:W-:Y:S01]  /*0c00*/  @P2 MOV R5, R12 ;  /* 0x0000000c00052202 */ /* 0x000fe20000000f00 */
[----:B------:R-:W-:Y:S01]  /*0c10*/  @P1 IMAD.MOV.U32 R4, RZ, RZ, R14 ;  /* 0x000000ffff041224 */ /* 0x000fe200078e000e */
[----:B------:R-:W-:Y:S01]  /*0c20*/  @P0 MOV R4, R15 ;  /* 0x0000000f00040202 */ /* 0x000fe20000000f00 */
[----:B------:R-:W-:-:S02]  /*0c30*/  @P1 IMAD.MOV.U32 R5, RZ, RZ, R13 ;  /* 0x000000ffff051224 */ /* 0x000fc400078e000d */
[----:B------:R-:W-:Y:S02]  /*0c40*/  @P0 IMAD.MOV.U32 R5, RZ, RZ, R14 ;  /* 0x000000ffff050224 */ /* 0x000fe400078e000e */
[--C-:B------:R-:W-:Y:S01]  /*0c50*/  @P3 IMAD.MOV.U32 R4, RZ, RZ, R16.reuse ;  /* 0x000000ffff043224 */ /* 0x100fe200078e0010 */
[----:B------:R-:W-:Y:S01]  /*0c60*/  @P5 MOV R4, R0 ;  /* 0x0000000000045202 */ /* 0x000fe20000000f00 */
[----:B------:R-:W-:Y:S02]  /*0c70*/  @P3 IMAD.MOV.U32 R5, RZ, RZ, R15 ;  /* 0x000000ffff053224 */ /* 0x000fe400078e000f */
[----:B------:R-:W-:Y:S02]  /*0c80*/  @P5 IMAD.MOV.U32 R5, RZ, RZ, R16 ;  /* 0x000000ffff055224 */ /* 0x000fe400078e0010 */
[----:B------:R-:W-:Y:S02]  /*0c90*/  @P4 IMAD.MOV.U32 R5, RZ, RZ, R0 ;  /* 0x000000ffff054224 */ /* 0x000fe400078e0000 */
[----:B------:R-:W-:Y:S01]  /*0ca0*/  IMAD.MOV.U32 R9, RZ, RZ, R4 ;  /* 0x000000ffff097224 */ /* 0x000fe200078e0004 */
[----:B------:R-:W-:Y:S06]  /*0cb0*/  @!P6 BRA `(.L_x_9) ;  /* 0x000000000028e947 */ /* 0x000fec0003800000 */
[----:B------:R-:W-:Y:S01]  /*0cc0*/  @P1 IMAD.MOV.U32 R6, RZ, RZ, R12 ;  /* 0x000000ffff061224 */ /* 0x000fe200078e000c */
[----:B------:R-:W-:Y:S01]  /*0cd0*/  @P0 MOV R6, R13 ;  /* 0x0000000d00060202 */ /* 0x000fe20000000f00 */
[----:B------:R-:W-:Y:S01]  /*0ce0*/  @P3 IMAD.MOV.U32 R6, RZ, RZ, R14 ;  /* 0x000000ffff063224 */ /* 0x000fe200078e000e */
[----:B------:R-:W-:Y:S01]  /*0cf0*/  ISETP.EQ.AND P0, PT, R11, 0x8, PT ;  /* 0x000000080b00780c */ /* 0x000fe20003f02270 */
[----:B------:R-:W-:Y:S01]  /*0d00*/  @P5 IMAD.MOV.U32 R6, RZ, RZ, R15 ;  /* 0x000000ffff065224 */ /* 0x000fe200078e000f */
[----:B------:R-:W-:Y:S01]  /*0d10*/  LOP3.LUT R10, R10, 0x1f, RZ, 0xc0, !PT ;  /* 0x0000001f0a0a7812 */ /* 0x000fe200078ec0ff */
[----:B------:R-:W-:-:S03]  /*0d20*/  @P4 IMAD.MOV.U32 R6, RZ, RZ, R16 ;  /* 0x000000ffff064224 */ /* 0x000fc600078e0010 */
[----:B------:R-:W-:-:S07]  /*0d30*/  SHF.L.W.U32.HI R9, R5, R10, R9 ;  /* 0x0000000a05097219 */ /* 0x000fce0000010e09 */
[----:B------:R-:W-:-:S04]  /*0d40*/  @P0 MOV R6, R0 ;  /* 0x0000000000060202 */ /* 0x000fc80000000f00 */
[----:B------:R-:W-:-:S07]  /*0d50*/  SHF.L.W.U32.HI R5, R6, R10, R5 ;  /* 0x0000000a06057219 */ /* 0x000fce0000010e05 */
.L_x_9:
[----:B------:R-:W-:Y:S05]  /*0d60*/  BSYNC.RECONVERGENT B1 ;  /* 0x0000000000017941 */ /* 0x000fea0003800200 */
.L_x_8:
        /* <DEDUP_REMOVED lines=8> */
[----:B------:R-:W-:Y:S02]  /*0df0*/  LOP3.LUT R3, R0, R3, RZ, 0x3c, !PT ;  /* 0x0000000300037212 */ /* 0x000fe400078e3cff */
[----:B------:R-:W0:Y:S02]  /*0e00*/  I2F.F64.S64 R4, R12 ;  /* 0x0000000c00047312 */ /* 0x000e240000301c00 */
[----:B------:R-:W-:Y:S01]  /*0e10*/  ISETP.GE.AND P0, PT, R3, RZ, PT ;  /* 0x000000ff0300720c */ /* 0x000fe20003f06270 */
[----:B0-----:R-:W-:Y:S01]  /*0e20*/  DMUL R10, R4, UR4 ;  /* 0x00000004040a7c28 */ /* 0x001fe20008000000 */
[----:B------:R-:W-:-:S04]  /*0e30*/  SHF.R.U32.HI R5, RZ, 0x1e, R9 ;  /* 0x0000001eff057819 */ /* 0x000fc80000011609 */
[----:B------:R-:W-:-:S05]  /*0e40*/  LEA.HI R5, R0, R5, RZ, 0x1 ;  /* 0x0000000500057211 */ /* 0x000fca00078f08ff */
[----:B------:R-:W0:Y:S01]  /*0e50*/  F2F.F32.F64 R10, R10 ;  /* 0x0000000a000a7310 */ /* 0x000e220000301000 */
[----:B------:R-:W-:-:S04]  /*0e60*/  IMAD.MOV R0, RZ, RZ, -R5 ;  /* 0x000000ffff007224 */ /* 0x000fc800078e0a05 */
[----:B------:R-:W-:Y:S01]  /*0e70*/  @!P1 IMAD.MOV.U32 R5, RZ, RZ, R0 ;  /* 0x000000ffff059224 */ /* 0x000fe200078e0000 */
[----:B0-----:R-:W-:-:S07]  /*0e80*/  FSEL R4, -R10, R10, !P0 ;  /* 0x0000000a0a047208 */ /* 0x001fce0004000100 */
.L_x_6:
[----:B------:R-:W-:Y:S05]  /*0e90*/  BSYNC.RECONVERGENT B0 ;  /* 0x0000000000007941 */ /* 0x000fea0003800200 */
.L_x_5:
[----:B------:R-:W0:Y:S02]  /*0ea0*/  LDC.64 R10, c[0x0][0x380] ;  /* 0x0000e000ff0a7b82 */ /* 0x000e240000000a00 */
[----:B0-----:R-:W-:-:S05]  /*0eb0*/  IMAD.WIDE R2, R2, 0x4, R10 ;  /* 0x0000000402027825 */ /* 0x001fca00078e020a */
[----:B------:R0:W5:Y:S01]  /*0ec0*/  LDG.E R6, desc[UR6][R2.64] ;  /* 0x0000000602067981 */ /* 0x000162000c1e1900 */
[----:B------:R-:W-:Y:S01]  /*0ed0*/  FMUL R9, R4, R4 ;  /* 0x0000000404097220 */ /* 0x000fe20000400000 */
[C---:B------:R-:W-:Y:S01]  /*0ee0*/  LOP3.LUT R0, R5.reuse, 0x1, RZ, 0xc0, !PT ;  /* 0x0000000105007812 */ /* 0x040fe200078ec0ff */
[----:B------:R-:W-:Y:S01]  /*0ef0*/  VIADD R5, R5, 0x1 ;  /* 0x0000000105057836 */ /* 0x000fe20000000000 */
[----:B------:R-:W-:Y:S01]  /*0f00*/  MOV R10, 0x3c0885e4 ;  /* 0x3c0885e4000a7802 */ /* 0x000fe20000000f00 */
[----:B------:R-:W-:Y:S01]  /*0f10*/  FFMA R7, R9, R7, -0.0013887860113754868507 ;  /* 0xbab607ed09077423 */ /* 0x000fe20000000007 */
[----:B------:R-:W-:Y:S01]  /*0f20*/  ISETP.NE.U32.AND P0, PT, R0, 0x1, PT ;  /* 0x000000010000780c */ /* 0x000fe20003f05070 */
[----:B------:R-:W-:Y:S01]  /*0f30*/  BSSY.RECONVERGENT B0, `(.L_x_10) ;  /* 0x000001a000007945 */ /* 0x000fe20003800200 */
[----:B------:R-:W-:Y:S02]  /*0f40*/  LOP3.LUT P1, RZ, R5, 0x2, RZ, 0xc0, !PT ;  /* 0x0000000205ff7812 */ /* 0x000fe4000782c0ff */
[----:B------:R-:W-:Y:S01]  /*0f50*/  FSEL R0, R7, -0.00019574658654164522886, P0 ;  /* 0xb94d415307007808 */ /* 0x000fe20000000000 */
[----:B------:R-:W-:Y:S01]  /*0f60*/  IMAD.MOV.U32 R7, RZ, RZ, 0x3e2aaaa8 ;  /* 0x3e2aaaa8ff077424 */ /* 0x000fe200078e00ff */
[----:B------:R-:W-:-:S04]  /*0f70*/  FSEL R10, R10, 0.041666727513074874878, !P0 ;  /* 0x3d2aaabb0a0a7808 */ /* 0x000fc80004000000 */
[----:B------:R-:W-:Y:S01]  /*0f80*/  FSEL R5, -R7, -0.4999999701976776123, !P0 ;  /* 0xbeffffff07057808 */ /* 0x000fe20004000100 */
[----:B------:R-:W-:Y:S01]  /*0f90*/  FFMA R10, R9, R0, R10 ;  /* 0x00000000090a7223 */ /* 0x000fe2000000000a */
[----:B------:R-:W-:-:S03]  /*0fa0*/  FSEL R0, R4, 1, !P0 ;  /* 0x3f80000004007808 */ /* 0x000fc60004000000 */
[C---:B------:R-:W-:Y:S02]  /*0fb0*/  FFMA R5, R9.reuse, R10, R5 ;  /* 0x0000000a09057223 */ /* 0x040fe40000000005 */
[----:B------:R-:W-:-:S04]  /*0fc0*/  FFMA R9, R9, R0, RZ ;  /* 0x0000000009097223 */ /* 0x000fc800000000ff */
[----:B------:R-:W-:-:S04]  /*0fd0*/  FFMA R0, R9, R5, R0 ;  /* 0x0000000509007223 */ /* 0x000fc80000000000 */
[----:B------:R-:W-:-:S04]  /*0fe0*/  @P1 FADD R0, RZ, -R0 ;  /* 0x80000000ff001221 */ /* 0x000fc80000000000 */
[----:B------:R-:W-:-:S04]  /*0ff0*/  FMUL R5, R0, R0 ;  /* 0x0000000000057220 */ /* 0x000fc80000400000 */
[----:B------:R-:W-:-:S04]  /*1000*/  FFMA R0, R8, R8, R5 ;  /* 0x0000000808007223 */ /* 0x000fc80000000005 */
[----:B------:R-:W-:Y:S01]  /*1010*/  VIADD R4, R0, 0xf3000000 ;  /* 0xf300000000047836 */ /* 0x000fe20000000000 */
[----:B------:R0:W1:Y:S04]  /*1020*/  MUFU.RSQ R7, R0 ;  /* 0x0000000000077308 */ /* 0x0000680000001400 */
[----:B------:R-:W-:-:S13]  /*1030*/  ISETP.GT.U32.AND P0, PT, R4, 0x727fffff, PT ;  /* 0x727fffff0400780c */ /* 0x000fda0003f04070 */
[----:B01----:R-:W-:Y:S05]  /*1040*/  @!P0 BRA `(.L_x_11) ;  /* 0x0000000000108947 */ /* 0x003fea0003800000 */
[----:B------:R-:W-:-:S07]  /*1050*/  MOV R10, 0x1070 ;  /* 0x00001070000a7802 */ /* 0x000fce0000000f00 */
[----:B-----5:R-:W-:Y:S05]  /*1060*/  CALL.REL.NOINC `($__internal_0_$__cuda_sm20_sqrt_rn_f32_slowpath) ;  /* 0x0000000000287944 */ /* 0x020fea0003c00000 */
[----:B------:R-:W-:Y:S01]  /*1070*/  MOV R5, R0 ;  /* 0x0000000000057202 */ /* 0x000fe20000000f00 */
[----:B------:R-:W-:Y:S06]  /*1080*/  BRA `(.L_x_12) ;  /* 0x0000000000107947 */ /* 0x000fec0003800000 */
.L_x_11:
[----:B------:R-:W-:Y:S01]  /*1090*/  FMUL.FTZ R5, R0, R7 ;  /* 0x0000000700057220 */ /* 0x000fe20000410000 */
[----:B------:R-:W-:-:S03]  /*10a0*/  FMUL.FTZ R4, R7, 0.5 ;  /* 0x3f00000007047820 */ /* 0x000fc60000410000 */
[----:B------:R-:W-:-:S04]  /*10b0*/  FFMA R0, -R5, R5, R0 ;  /* 0x0000000505007223 */ /* 0x000fc80000000100 */
[----:B------:R-:W-:-:S07]  /*10c0*/  FFMA R5, R0, R4, R5 ;  /* 0x0000000400057223 */ /* 0x000fce0000000005 */
.L_x_12:
[----:B------:R-:W-:Y:S05]  /*10d0*/  BSYNC.RECONVERGENT B0 ;  /* 0x0000000000007941 */ /* 0x000fea0003800200 */
.L_x_10:
[----:B-----5:R-:W-:-:S05]  /*10e0*/  FADD R5, R6, R5 ;  /* 0x0000000506057221 */ /* 0x020fca0000000000 */
[----:B------:R-:W-:Y:S01]  /*10f0*/  STG.E desc[UR6][R2.64], R5 ;  /* 0x0000000502007986 */ /* 0x000fe2000c101906 */
[----:B------:R-:W-:Y:S05]  /*1100*/  EXIT ;  /* 0x000000000000794d */ /* 0x000fea0003800000 */
        .weak           $__internal_0_$__cuda_sm20_sqrt_rn_f32_slowpath
        .type           $__internal_0_$__cuda_sm20_sqrt_rn_f32_slowpath,@function
        .size           $__internal_0_$__cuda_sm20_sqrt_rn_f32_slowpath,(.L_x_15 - $__internal_0_$__cuda_sm20_sqrt_rn_f32_slowpath)
$__internal_0_$__cuda_sm20_sqrt_rn_f32_slowpath:
[----:B------:R-:W-:-:S13]  /*1110*/  LOP3.LUT P0, RZ, R0, 0x7fffffff, RZ, 0xc0, !PT ;  /* 0x7fffffff00ff7812 */ /* 0x000fda000780c0ff */
[----:B------:R-:W-:Y:S01]  /*1120*/  @!P0 IMAD.MOV.U32 R4, RZ, RZ, R0 ;  /* 0x000000ffff048224 */ /* 0x000fe200078e0000 */
[----:B------:R-:W-:Y:S06]  /*1130*/  @!P0 BRA `(.L_x_13) ;  /* 0x0000000000408947 */ /* 0x000fec0003800000 */
[----:B------:R-:W-:-:S13]  /*1140*/  FSETP.GEU.FTZ.AND P0, PT, R0, RZ, PT ;  /* 0x000000ff0000720b */ /* 0x000fda0003f1e000 */
[----:B------:R-:W-:Y:S01]  /*1150*/  @!P0 IMAD.MOV.U32 R4, RZ, RZ, 0x7fffffff ;  /* 0x7fffffffff048424 */ /* 0x000fe200078e00ff */
[----:B------:R-:W-:Y:S06]  /*1160*/  @!P0 BRA `(.L_x_13) ;  /* 0x0000000000348947 */ /* 0x000fec0003800000 */
[----:B------:R-:W-:-:S13]  /*1170*/  FSETP.GTU.FTZ.AND P0, PT, |R0|, +INF , PT ;  /* 0x7f8000000000780b */ /* 0x000fda0003f1c200 */
[----:B------:R-:W-:Y:S01]  /*1180*/  @P0 FADD.FTZ R4, R0, 1 ;  /* 0x3f80000000040421 */ /* 0x000fe20000010000 */
[----:B------:R-:W-:Y:S06]  /*1190*/  @P0 BRA `(.L_x_13) ;  /* 0x0000000000280947 */ /* 0x000fec0003800000 */
[----:B------:R-:W-:-:S13]  /*11a0*/  FSETP.NEU.FTZ.AND P0, PT, |R0|, +INF , PT ;  /* 0x7f8000000000780b */ /* 0x000fda0003f1d200 */
[----:B------:R-:W-:-:S04]  /*11b0*/  @P0 FFMA R5, R0, 1.84467440737095516160e+19, RZ ;  /* 0x5f80000000050823 */ /* 0x000fc800000000ff */
[----:B------:R-:W0:Y:S02]  /*11c0*/  @P0 MUFU.RSQ R4, R5 ;  /* 0x0000000500040308 */ /* 0x000e240000001400 */
[----:B0-----:R-:W-:Y:S01]  /*11d0*/  @P0 FMUL.FTZ R8, R5, R4 ;  /* 0x0000000405080220 */ /* 0x001fe20000410000 */
[----:B------:R-:W-:Y:S01]  /*11e0*/  @P0 FMUL.FTZ R9, R4, 0.5 ;  /* 0x3f00000004090820 */ /* 0x000fe20000410000 */
[----:B------:R-:W-:Y:S02]  /*11f0*/  @!P0 IMAD.MOV.U32 R4, RZ, RZ, R0 ;  /* 0x000000ffff048224 */ /* 0x000fe400078e0000 */
[----:B------:R-:W-:-:S04]  /*1200*/  @P0 FADD.FTZ R7, -R8, -RZ ;  /* 0x800000ff08070221 */ /* 0x000fc80000010100 */
[----:B------:R-:W-:-:S04]  /*1210*/  @P0 FFMA R7, R8, R7, R5 ;  /* 0x0000000708070223 */ /* 0x000fc80000000005 */
[----:B------:R-:W-:-:S04]  /*1220*/  @P0 FFMA R7, R7, R9, R8 ;  /* 0x0000000907070223 */ /* 0x000fc80000000008 */
[----:B------:R-:W-:-:S07]  /*1230*/  @P0 FMUL.FTZ R4, R7, 2.3283064365386962891e-10 ;  /* 0x2f80000007040820 */ /* 0x000fce0000410000 */
.L_x_13:
[----:B------:R-:W-:Y:S01]  /*1240*/  MOV R0, R4 ;  /* 0x0000000400007202 */ /* 0x000fe20000000f00 */
[----:B------:R-:W-:Y:S02]  /*1250*/  IMAD.MOV.U32 R4, RZ, RZ, R10 ;  /* 0x000000ffff047224 */ /* 0x000fe400078e000a */
[----:B------:R-:W-:-:S04]  /*1260*/  IMAD.MOV.U32 R5, RZ, RZ, 0x0 ;  /* 0x00000000ff057424 */ /* 0x000fc800078e00ff */
[----:B------:R-:W-:Y:S05]  /*1270*/  RET.REL.NODEC R4 `(_Z6kernelPfi) ;  /* 0xffffffec04607950 */ /* 0x000fea0003c3ffff */
.L_x_14:
[----:B------:R-:W-:-:S00]  /*1280*/  BRA `(.L_x_14) ;  /* 0xfffffffc00fc7947 */ /* 0x000fc0000383ffff */
[----:B------:R-:W-:-:S00]  /*1290*/  NOP ;  /* 0x0000000000007918 */ /* 0x000fc00000000000 */
        /* <DEDUP_REMOVED lines=14> */
.L_x_15:


//--------------------- .nv.global.init           --------------------------
	.section	.nv.global.init,"aw",@progbits
	.align	4
.nv.global.init:
	.type		__cudart_i2opi_f,@object
	.size		__cudart_i2opi_f,(.L_0 - __cudart_i2opi_f)
__cudart_i2opi_f:
        /*0000*/ 	.byte	0x41, 0x90, 0x43, 0x3c, 0x99, 0x95, 0x62, 0xdb, 0xc0, 0xdd, 0x34, 0xf5, 0xd1, 0x57, 0x27, 0xfc
        /*0010*/ 	.byte	0x29, 0x15, 0x44, 0x4e, 0x6e, 0x83, 0xf9, 0xa2
.L_0:


//--------------------- .nv.shared.reserved.0     --------------------------
	.section	.nv.shared.reserved.0,"aw",@nobits
	.weak		__nv_reservedSMEM_offset_0_alias
	.size		__nv_reservedSMEM_offset_0_alias, 0, 64
	.other		__nv_reservedSMEM_offset_0_alias,@"STO_CUDA_RESERVED_SHARED STV_DEFAULT"
__nv_reservedSMEM_offset_0_alias:
	.zero		0
	.zero		64


//--------------------- .nv.constant0._Z6kernelPfi --------------------------
	.section	.nv.constant0._Z6kernelPfi,"a",@progbits
	.sectionflags	@""
	.align	4
.nv.constant0._Z6kernelPfi:
	.zero		908


//--------------------- SYMBOLS --------------------------

	.type		.nv.reservedSmem.offset0,@object
	.size		.nv.reservedSmem.offset0,0x4
